//
// Generated by NVIDIA NVVM Compiler
//
// Compiler Build ID: CL-36424714
// Cuda compilation tools, release 13.0, V13.0.88
// Based on NVVM 20.0.0
//

.version 9.0
.target sm_100
.address_size 64

	// .globl	_Z6summupPdS_i

.visible .entry _Z6summupPdS_i(
	.param .u64 .ptr .align 1 _Z6summupPdS_i_param_0,
	.param .u64 .ptr .align 1 _Z6summupPdS_i_param_1,
	.param .u32 _Z6summupPdS_i_param_2
)
{
	.reg .pred 	%p<2>;
	.reg .b32 	%r<6>;
	.reg .b64 	%rd<8>;
	.reg .b64 	%fd<4>;

	ld.param.u64 	%rd1, [_Z6summupPdS_i_param_0];
	ld.param.u64 	%rd2, [_Z6summupPdS_i_param_1];
	ld.param.u32 	%r2, [_Z6summupPdS_i_param_2];
	mov.u32 	%r3, %ctaid.x;
	mov.u32 	%r4, %ntid.x;
	mov.u32 	%r5, %tid.x;
	mad.lo.s32 	%r1, %r3, %r4, %r5;
	setp.ge.s32 	%p1, %r1, %r2;
	@%p1 bra 	$L__BB0_2;
	cvta.to.global.u64 	%rd3, %rd2;
	cvta.to.global.u64 	%rd4, %rd1;
	mul.wide.s32 	%rd5, %r1, 8;
	add.s64 	%rd6, %rd3, %rd5;
	ld.global.f64 	%fd1, [%rd6];
	add.s64 	%rd7, %rd4, %rd5;
	ld.global.f64 	%fd2, [%rd7];
	add.f64 	%fd3, %fd1, %fd2;
	st.global.f64 	[%rd7], %fd3;
$L__BB0_2:
	ret;

}


// ===== COMPILED SASS (sm_100) =====

	.target	sm_100

	.elftype	@"ET_EXEC"


//--------------------- .note.nv.tkinfo           --------------------------
	.section	.note.nv.tkinfo,"",@"SHT_NOTE"
	.sectionflags	@"SHF_NOTE_NV_TKINFO"
	.tkinfo
        /*0018*/ 	.word	0x00000002
        /*0030*/ 	.string	""
        /*0030*/ 	.string	"ptxas"
        /*0030*/ 	.string	"Cuda compilation tools, release 13.0, V13.0.88"
        /*0030*/ 	.string	"Build cuda_13.0.r13.0/compiler.36424714_0"
        /*0030*/ 	.string	"-arch sm_100 -m 64 "



//--------------------- .note.nv.cuinfo           --------------------------
	.section	.note.nv.cuinfo,"",@"SHT_NOTE"
	.sectionflags	@"SHF_NOTE_NV_CUINFO"
        /*0018*/ 	.short	0x0002
        /*001a*/ 	.short	0x0064
        /*001c*/ 	.short	0x0082
	.zero		2


//--------------------- .nv.info                  --------------------------
	.section	.nv.info,"",@"SHT_CUDA_INFO"
	.align	4


	//----- nvinfo : EIATTR_REGCOUNT
	.align		4
        /*0000*/ 	.byte	0x04, 0x2f
        /*0002*/ 	.short	(.L_1 - .L_0)
	.align		4
.L_0:
        /*0004*/ 	.word	index@(_Z6summupPdS_i)
        /*0008*/ 	.word	0x0000000a


	//----- nvinfo : EIATTR_FRAME_SIZE
	.align		4
.L_1:
        /*000c*/ 	.byte	0x04, 0x11
        /*000e*/ 	.short	(.L_3 - .L_2)
	.align		4
.L_2:
        /*0010*/ 	.word	index@(_Z6summupPdS_i)
        /*0014*/ 	.word	0x00000000


	//----- nvinfo : EIATTR_MIN_STACK_SIZE
	.align		4
.L_3:
        /*0018*/ 	.byte	0x04, 0x12
        /*001a*/ 	.short	(.L_5 - .L_4)
	.align		4
.L_4:
        /*001c*/ 	.word	index@(_Z6summupPdS_i)
        /*0020*/ 	.word	0x00000000
.L_5:


//--------------------- .nv.compat                --------------------------
	.section	.nv.compat,"",@"SHT_CUDA_COMPAT_INFO"
	.align	4
        /*0000*/ 	.byte	0x02, 0x09, 0x00, 0x00, 0x02, 0x02, 0x01, 0x00, 0x02, 0x05, 0x05, 0x00, 0x03, 0x07, 0x01, 0x01
        /*0010*/ 	.byte	0x02, 0x03, 0x00, 0x00, 0x02, 0x06, 0x01, 0x00, 0x04, 0x0b, 0x08, 0x00, 0x01, 0x00, 0x00, 0x00
        /*0020*/ 	.byte	0x00, 0x00, 0x00, 0x00


//--------------------- .nv.info._Z6summupPdS_i   --------------------------
	.section	.nv.info._Z6summupPdS_i,"",@"SHT_CUDA_INFO"
	.sectionflags	@""
	.align	4


	//----- nvinfo : EIATTR_CUDA_API_VERSION
	.align		4
        /*0000*/ 	.byte	0x04, 0x37
        /*0002*/ 	.short	(.L_7 - .L_6)
.L_6:
        /*0004*/ 	.word	0x00000082


	//----- nvinfo : EIATTR_KPARAM_INFO
	.align		4
.L_7:
        /*0008*/ 	.byte	0x04, 0x17
        /*000a*/ 	.short	(.L_9 - .L_8)
.L_8:
        /*000c*/ 	.word	0x00000000
        /*0010*/ 	.short	0x0002
        /*0012*/ 	.short	0x0010
        /*0014*/ 	.byte	0x00, 0xf0, 0x11, 0x00


	//----- nvinfo : EIATTR_KPARAM_INFO
	.align		4
.L_9:
        /*0018*/ 	.byte	0x04, 0x17
        /*001a*/ 	.short	(.L_11 - .L_10)
.L_10:
        /*001c*/ 	.word	0x00000000
        /*0020*/ 	.short	0x0001
        /*0022*/ 	.short	0x0008
        /*0024*/ 	.byte	0x00, 0xf5, 0x21, 0x00


	//----- nvinfo : EIATTR_KPARAM_INFO
	.align		4
.L_11:
        /*0028*/ 	.byte	0x04, 0x17
        /*002a*/ 	.short	(.L_13 - .L_12)
.L_12:
        /*002c*/ 	.word	0x00000000
        /*0030*/ 	.short	0x0000
        /*0032*/ 	.short	0x0000
        /*0034*/ 	.byte	0x00, 0xf5, 0x21, 0x00


	//----- nvinfo : EIATTR_SPARSE_MMA_MASK
	.align		4
.L_13:
        /*0038*/ 	.byte	0x03, 0x50
        /*003a*/ 	.short	0x0000


	//----- nvinfo : EIATTR_MAXREG_COUNT
	.align		4
        /*003c*/ 	.byte	0x03, 0x1b
        /*003e*/ 	.short	0x00ff


	//----- nvinfo : EIATTR_MERCURY_ISA_VERSION
	.align		4
        /*0040*/ 	.byte	0x03, 0x5f
        /*0042*/ 	.short	0x0101


	//----- nvinfo : EIATTR_VRC_CTA_INIT_COUNT
	.align		4
        /*0044*/ 	.byte	0x02, 0x4a
	.zero		1
	.zero		1


	//----- nvinfo : EIATTR_EXIT_INSTR_OFFSETS
	.align		4
        /*0048*/ 	.byte	0x04, 0x1c
        /*004a*/ 	.short	(.L_15 - .L_14)


	//   ....[0]....
.L_14:
        /*004c*/ 	.word	0x00000070


	//   ....[1]....
        /*0050*/ 	.word	0x00000110


	//----- nvinfo : EIATTR_CBANK_PARAM_SIZE
	.align		4
.L_15:
        /*0054*/ 	.byte	0x03, 0x19
        /*0056*/ 	.short	0x0014


	//----- nvinfo : EIATTR_PARAM_CBANK
	.align		4
        /*0058*/ 	.byte	0x04, 0x0a
        /*005a*/ 	.short	(.L_17 - .L_16)
	.align		4
.L_16:
        /*005c*/ 	.word	index@(.nv.constant0._Z6summupPdS_i)
        /*0060*/ 	.short	0x0380
        /*0062*/ 	.short	0x0014


	//----- nvinfo : EIATTR_SW_WAR
	.align		4
.L_17:
        /*0064*/ 	.byte	0x04, 0x36
        /*0066*/ 	.short	(.L_19 - .L_18)
.L_18:
        /*0068*/ 	.word	0x00000008
.L_19:


//--------------------- .nv.callgraph             --------------------------
	.section	.nv.callgraph,"",@"SHT_CUDA_CALLGRAPH"
	.align	4
	.sectionentsize	8
	.align		4
        /*0000*/ 	.word	0x00000000
	.align		4
        /*0004*/ 	.word	0xffffffff
	.align		4
        /*0008*/ 	.word	0x00000000
	.align		4
        /*000c*/ 	.word	0xfffffffe
	.align		4
        /*0010*/ 	.word	0x00000000
	.align		4
        /*0014*/ 	.word	0xfffffffd
	.align		4
        /*0018*/ 	.word	0x00000000
	.align		4
        /*001c*/ 	.word	0xfffffffc


//--------------------- .text._Z6summupPdS_i      --------------------------
	.section	.text._Z6summupPdS_i,"ax",@progbits
	.align	128
        .global         _Z6summupPdS_i
        .type           _Z6summupPdS_i,@function
        .size           _Z6summupPdS_i,(.L_x_1 - _Z6summupPdS_i)
        .other          _Z6summupPdS_i,@"STO_CUDA_ENTRY STV_DEFAULT"
_Z6summupPdS_i:
.text._Z6summupPdS_i:
[----:B------:R-:W-:Y:S01]  /*0000*/  LDC R1, c[0x0][0x37c] ;  /* 0x0000df00ff017b82 */ /* 0x000fe20000000800 */
[----:B------:R-:W0:Y:S07]  /*0010*/  S2R R0, SR_TID.X ;  /* 0x0000000000007919 */ /* 0x000e2e0000002100 */
[----:B------:R-:W0:Y:S01]  /*0020*/  S2UR UR4, SR_CTAID.X ;  /* 0x00000000000479c3 */ /* 0x000e220000002500 */
[----:B------:R-:W1:Y:S07]  /*0030*/  LDCU UR5, c[0x0][0x390] ;  /* 0x00007200ff0577ac */ /* 0x000e6e0008000800 */
[----:B------:R-:W0:Y:S02]  /*0040*/  LDC R7, c[0x0][0x360] ;  /* 0x0000d800ff077b82 */ /* 0x000e240000000800 */
[----:B0-----:R-:W-:-:S05]  /*0050*/  IMAD R7, R7, UR4, R0 ;  /* 0x0000000407077c24 */ /* 0x001fca000f8e0200 */
[----:B-1----:R-:W-:-:S13]  /*0060*/  ISETP.GE.AND P0, PT, R7, UR5, PT ;  /* 0x0000000507007c0c */ /* 0x002fda000bf06270 */
[----:B------:R-:W-:Y:S05]  /*0070*/  @P0 EXIT ;  /* 0x000000000000094d */ /* 0x000fea0003800000 */
[----:B------:R-:W0:Y:S01]  /*0080*/  LDC.64 R2, c[0x0][0x388] ;  /* 0x0000e200ff027b82 */ /* 0x000e220000000a00 */
[----:B------:R-:W1:Y:S07]  /*0090*/  LDCU.64 UR4, c[0x0][0x358] ;  /* 0x00006b00ff0477ac */ /* 0x000e6e0008000a00 */
[----:B------:R-:W2:Y:S01]  /*00a0*/  LDC.64 R4, c[0x0][0x380] ;  /* 0x0000e000ff047b82 */ /* 0x000ea20000000a00 */
[----:B0-----:R-:W-:-:S06]  /*00b0*/  IMAD.WIDE R2, R7, 0x8, R2 ;  /* 0x0000000807027825 */ /* 0x001fcc00078e0202 */
[----:B-1----:R-:W3:Y:S01]  /*00c0*/  LDG.E.64 R2, desc[UR4][R2.64] ;  /* 0x0000000402027981 */ /* 0x002ee2000c1e1b00 */
[----:B--2---:R-:W-:-:S05]  /*00d0*/  IMAD.WIDE R4, R7, 0x8, R4 ;  /* 0x0000000807047825 */ /* 0x004fca00078e0204 */
[----:B------:R-:W3:Y:S02]  /*00e0*/  LDG.E.64 R6, desc[UR4][R4.64] ;  /* 0x0000000404067981 */ /* 0x000ee4000c1e1b00 */
[----:B---3--:R-:W-:-:S07]  /*00f0*/  DADD R6, R2, R6 ;  /* 0x0000000002067229 */ /* 0x008fce0000000006 */
[----:B------:R-:W-:Y:S01]  /*0100*/  STG.E.64 desc[UR4][R4.64], R6 ;  /* 0x0000000604007986 */ /* 0x000fe2000c101b04 */
[----:B------:R-:W-:Y:S05]  /*0110*/  EXIT ;  /* 0x000000000000794d */ /* 0x000fea0003800000 */
.L_x_0:
[----:B------:R-:W-:-:S00]  /*0120*/  BRA `(.L_x_0) ;  /* 0xfffffffc00fc7947 */ /* 0x000fc0000383ffff */
[----:B------:R-:W-:-:S00]  /*0130*/  NOP ;  /* 0x0000000000007918 */ /* 0x000fc00000000000 */
        /* <DEDUP_REMOVED lines=12> */
.L_x_1:


//--------------------- .nv.shared.reserved.0     --------------------------
	.section	.nv.shared.reserved.0,"aw",@nobits
	.weak		__nv_reservedSMEM_offset_0_alias
	.size		__nv_reservedSMEM_offset_0_alias, 0, 64
	.other		__nv_reservedSMEM_offset_0_alias,@"STO_CUDA_RESERVED_SHARED STV_DEFAULT"
__nv_reservedSMEM_offset_0_alias:
	.zero		0
	.zero		64


//--------------------- .nv.constant0._Z6summupPdS_i --------------------------
	.section	.nv.constant0._Z6summupPdS_i,"a",@progbits
	.sectionflags	@""
	.align	4
.nv.constant0._Z6summupPdS_i:
	.zero		916


//--------------------- SYMBOLS --------------------------

	.type		.nv.reservedSmem.offset0,@object
	.size		.nv.reservedSmem.offset0,0x4
